//
// Generated by NVIDIA NVVM Compiler
//
// Compiler Build ID: CL-36424714
// Cuda compilation tools, release 13.0, V13.0.88
// Based on NVVM 20.0.0
//

.version 9.0
.target sm_100
.address_size 64

	// .globl	_Z14smem_bw_kernelPfii
.extern .shared .align 16 .b8 smem[];

.visible .entry _Z14smem_bw_kernelPfii(
	.param .u64 .ptr .align 1 _Z14smem_bw_kernelPfii_param_0,
	.param .u32 _Z14smem_bw_kernelPfii_param_1,
	.param .u32 _Z14smem_bw_kernelPfii_param_2
)
{
	.reg .pred 	%p<6>;
	.reg .b32 	%r<21>;
	.reg .b32 	%f<21>;
	.reg .b64 	%rd<5>;

	ld.param.u64 	%rd1, [_Z14smem_bw_kernelPfii_param_0];
	ld.param.u32 	%r10, [_Z14smem_bw_kernelPfii_param_1];
	ld.param.u32 	%r11, [_Z14smem_bw_kernelPfii_param_2];
	mov.u32 	%r1, %tid.x;
	mul.lo.s32 	%r12, %r11, %r1;
	cvt.rn.f32.u32 	%f10, %r1;
	shl.b32 	%r13, %r12, 2;
	mov.u32 	%r14, smem;
	add.s32 	%r2, %r14, %r13;
	st.shared.f32 	[%r2], %f10;
	bar.sync 	0;
	ld.shared.f32 	%f19, [%r2];
	setp.lt.s32 	%p1, %r10, 1;
	@%p1 bra 	$L__BB0_8;
	and.b32  	%r3, %r10, 3;
	setp.lt.u32 	%p2, %r10, 4;
	@%p2 bra 	$L__BB0_4;
	and.b32  	%r15, %r10, 2147483644;
	neg.s32 	%r19, %r15;
$L__BB0_3:
	.pragma "nounroll";
	add.f32 	%f12, %f19, %f19;
	add.f32 	%f13, %f12, %f12;
	add.f32 	%f14, %f13, %f13;
	add.f32 	%f19, %f14, %f14;
	add.s32 	%r19, %r19, 4;
	setp.ne.s32 	%p3, %r19, 0;
	@%p3 bra 	$L__BB0_3;
$L__BB0_4:
	setp.eq.s32 	%p4, %r3, 0;
	@%p4 bra 	$L__BB0_7;
	neg.s32 	%r20, %r3;
$L__BB0_6:
	.pragma "nounroll";
	add.f32 	%f19, %f19, %f19;
	add.s32 	%r20, %r20, 1;
	setp.ne.s32 	%p5, %r20, 0;
	@%p5 bra 	$L__BB0_6;
$L__BB0_7:
	st.shared.f32 	[%r2], %f19;
$L__BB0_8:
	cvta.to.global.u64 	%rd2, %rd1;
	mov.u32 	%r16, %ctaid.x;
	mov.u32 	%r17, %ntid.x;
	mad.lo.s32 	%r18, %r16, %r17, %r1;
	mul.wide.u32 	%rd3, %r18, 4;
	add.s64 	%rd4, %rd2, %rd3;
	st.global.f32 	[%rd4], %f19;
	ret;

}


// ===== COMPILED SASS (sm_100) =====

	.target	sm_100

	.elftype	@"ET_EXEC"


//--------------------- .note.nv.tkinfo           --------------------------
	.section	.note.nv.tkinfo,"",@"SHT_NOTE"
	.sectionflags	@"SHF_NOTE_NV_TKINFO"
	.tkinfo
        /*0018*/ 	.word	0x00000002
        /*0030*/ 	.string	""
        /*0030*/ 	.string	"ptxas"
        /*0030*/ 	.string	"Cuda compilation tools, release 13.0, V13.0.88"
        /*0030*/ 	.string	"Build cuda_13.0.r13.0/compiler.36424714_0"
        /*0030*/ 	.string	"-arch sm_100 -m 64 "



//--------------------- .note.nv.cuinfo           --------------------------
	.section	.note.nv.cuinfo,"",@"SHT_NOTE"
	.sectionflags	@"SHF_NOTE_NV_CUINFO"
        /*0018*/ 	.short	0x0002
        /*001a*/ 	.short	0x0064
        /*001c*/ 	.short	0x0082
	.zero		2


//--------------------- .nv.info                  --------------------------
	.section	.nv.info,"",@"SHT_CUDA_INFO"
	.align	4


	//----- nvinfo : EIATTR_REGCOUNT
	.align		4
        /*0000*/ 	.byte	0x04, 0x2f
        /*0002*/ 	.short	(.L_1 - .L_0)
	.align		4
.L_0:
        /*0004*/ 	.word	index@(_Z14smem_bw_kernelPfii)
        /*0008*/ 	.word	0x00000008


	//----- nvinfo : EIATTR_FRAME_SIZE
	.align		4
.L_1:
        /*000c*/ 	.byte	0x04, 0x11
        /*000e*/ 	.short	(.L_3 - .L_2)
	.align		4
.L_2:
        /*0010*/ 	.word	index@(_Z14smem_bw_kernelPfii)
        /*0014*/ 	.word	0x00000000


	//----- nvinfo : EIATTR_MIN_STACK_SIZE
	.align		4
.L_3:
        /*0018*/ 	.byte	0x04, 0x12
        /*001a*/ 	.short	(.L_5 - .L_4)
	.align		4
.L_4:
        /*001c*/ 	.word	index@(_Z14smem_bw_kernelPfii)
        /*0020*/ 	.word	0x00000000
.L_5:


//--------------------- .nv.compat                --------------------------
	.section	.nv.compat,"",@"SHT_CUDA_COMPAT_INFO"
	.align	4
        /*0000*/ 	.byte	0x02, 0x09, 0x00, 0x00, 0x02, 0x02, 0x01, 0x00, 0x02, 0x05, 0x05, 0x00, 0x03, 0x07, 0x01, 0x01
        /*0010*/ 	.byte	0x02, 0x03, 0x00, 0x00, 0x02, 0x06, 0x01, 0x00, 0x04, 0x0b, 0x08, 0x00, 0x09, 0x00, 0x00, 0x00
        /*0020*/ 	.byte	0x00, 0x00, 0x00, 0x00


//--------------------- .nv.info._Z14smem_bw_kernelPfii --------------------------
	.section	.nv.info._Z14smem_bw_kernelPfii,"",@"SHT_CUDA_INFO"
	.sectionflags	@""
	.align	4


	//----- nvinfo : EIATTR_CUDA_API_VERSION
	.align		4
        /*0000*/ 	.byte	0x04, 0x37
        /*0002*/ 	.short	(.L_7 - .L_6)
.L_6:
        /*0004*/ 	.word	0x00000082


	//----- nvinfo : EIATTR_KPARAM_INFO
	.align		4
.L_7:
        /*0008*/ 	.byte	0x04, 0x17
        /*000a*/ 	.short	(.L_9 - .L_8)
.L_8:
        /*000c*/ 	.word	0x00000000
        /*0010*/ 	.short	0x0002
        /*0012*/ 	.short	0x000c
        /*0014*/ 	.byte	0x00, 0xf0, 0x11, 0x00


	//----- nvinfo : EIATTR_KPARAM_INFO
	.align		4
.L_9:
        /*0018*/ 	.byte	0x04, 0x17
        /*001a*/ 	.short	(.L_11 - .L_10)
.L_10:
        /*001c*/ 	.word	0x00000000
        /*0020*/ 	.short	0x0001
        /*0022*/ 	.short	0x0008
        /*0024*/ 	.byte	0x00, 0xf0, 0x11, 0x00


	//----- nvinfo : EIATTR_KPARAM_INFO
	.align		4
.L_11:
        /*0028*/ 	.byte	0x04, 0x17
        /*002a*/ 	.short	(.L_13 - .L_12)
.L_12:
        /*002c*/ 	.word	0x00000000
        /*0030*/ 	.short	0x0000
        /*0032*/ 	.short	0x0000
        /*0034*/ 	.byte	0x00, 0xf5, 0x21, 0x00


	//----- nvinfo : EIATTR_SPARSE_MMA_MASK
	.align		4
.L_13:
        /*0038*/ 	.byte	0x03, 0x50
        /*003a*/ 	.short	0x0000


	//----- nvinfo : EIATTR_MAXREG_COUNT
	.align		4
        /*003c*/ 	.byte	0x03, 0x1b
        /*003e*/ 	.short	0x00ff


	//----- nvinfo : EIATTR_NUM_BARRIERS
	.align		4
        /*0040*/ 	.byte	0x02, 0x4c
        /*0042*/ 	.byte	0x01
	.zero		1


	//----- nvinfo : EIATTR_MERCURY_ISA_VERSION
	.align		4
        /*0044*/ 	.byte	0x03, 0x5f
        /*0046*/ 	.short	0x0101


	//----- nvinfo : EIATTR_VRC_CTA_INIT_COUNT
	.align		4
        /*0048*/ 	.byte	0x02, 0x4a
	.zero		1
	.zero		1


	//----- nvinfo : EIATTR_EXIT_INSTR_OFFSETS
	.align		4
        /*004c*/ 	.byte	0x04, 0x1c
        /*004e*/ 	.short	(.L_15 - .L_14)


	//   ....[0]....
.L_14:
        /*0050*/ 	.word	0x000002a0


	//----- nvinfo : EIATTR_CBANK_PARAM_SIZE
	.align		4
.L_15:
        /*0054*/ 	.byte	0x03, 0x19
        /*0056*/ 	.short	0x0010


	//----- nvinfo : EIATTR_PARAM_CBANK
	.align		4
        /*0058*/ 	.byte	0x04, 0x0a
        /*005a*/ 	.short	(.L_17 - .L_16)
	.align		4
.L_16:
        /*005c*/ 	.word	index@(.nv.constant0._Z14smem_bw_kernelPfii)
        /*0060*/ 	.short	0x0380
        /*0062*/ 	.short	0x0010


	//----- nvinfo : EIATTR_SW_WAR
	.align		4
.L_17:
        /*0064*/ 	.byte	0x04, 0x36
        /*0066*/ 	.short	(.L_19 - .L_18)
.L_18:
        /*0068*/ 	.word	0x00000008
.L_19:


//--------------------- .nv.callgraph             --------------------------
	.section	.nv.callgraph,"",@"SHT_CUDA_CALLGRAPH"
	.align	4
	.sectionentsize	8
	.align		4
        /*0000*/ 	.word	0x00000000
	.align		4
        /*0004*/ 	.word	0xffffffff
	.align		4
        /*0008*/ 	.word	0x00000000
	.align		4
        /*000c*/ 	.word	0xfffffffe
	.align		4
        /*0010*/ 	.word	0x00000000
	.align		4
        /*0014*/ 	.word	0xfffffffd
	.align		4
        /*0018*/ 	.word	0x00000000
	.align		4
        /*001c*/ 	.word	0xfffffffc


//--------------------- .text._Z14smem_bw_kernelPfii --------------------------
	.section	.text._Z14smem_bw_kernelPfii,"ax",@progbits
	.align	128
        .global         _Z14smem_bw_kernelPfii
        .type           _Z14smem_bw_kernelPfii,@function
        .size           _Z14smem_bw_kernelPfii,(.L_x_6 - _Z14smem_bw_kernelPfii)
        .other          _Z14smem_bw_kernelPfii,@"STO_CUDA_ENTRY STV_DEFAULT"
_Z14smem_bw_kernelPfii:
.text._Z14smem_bw_kernelPfii:
[----:B------:R-:W-:Y:S01]  /*0000*/  LDC R1, c[0x0][0x37c] ;  /* 0x0000df00ff017b82 */ /* 0x000fe20000000800 */
[----:B------:R-:W0:Y:S07]  /*0010*/  S2R R5, SR_TID.X ;  /* 0x0000000000057919 */ /* 0x000e2e0000002100 */
[----:B------:R-:W1:Y:S01]  /*0020*/  S2UR UR5, SR_CgaCtaId ;  /* 0x00000000000579c3 */ /* 0x000e620000008800 */
[----:B------:R-:W0:Y:S01]  /*0030*/  LDCU UR6, c[0x0][0x38c] ;  /* 0x00007180ff0677ac */ /* 0x000e220008000800 */
[----:B------:R-:W-:-:S02]  /*0040*/  UMOV UR4, 0x400 ;  /* 0x0000040000047882 */ /* 0x000fc40000000000 */
[----:B-1----:R-:W-:Y:S01]  /*0050*/  ULEA UR4, UR5, UR4, 0x18 ;  /* 0x0000000405047291 */ /* 0x002fe2000f8ec0ff */
[----:B------:R-:W1:Y:S01]  /*0060*/  LDCU UR5, c[0x0][0x388] ;  /* 0x00007100ff0577ac */ /* 0x000e620008000800 */
[----:B0-----:R-:W-:Y:S01]  /*0070*/  IMAD R0, R5, UR6, RZ ;  /* 0x0000000605007c24 */ /* 0x001fe2000f8e02ff */
[----:B------:R-:W-:Y:S01]  /*0080*/  I2FP.F32.U32 R2, R5 ;  /* 0x0000000500027245 */ /* 0x000fe20000201000 */
[----:B------:R-:W0:Y:S03]  /*0090*/  LDCU.64 UR6, c[0x0][0x358] ;  /* 0x00006b00ff0677ac */ /* 0x000e260008000a00 */
[----:B------:R-:W-:-:S05]  /*00a0*/  LEA R3, R0, UR4, 0x2 ;  /* 0x0000000400037c11 */ /* 0x000fca000f8e10ff */
[----:B------:R2:W-:Y:S01]  /*00b0*/  STS [R3], R2 ;  /* 0x0000000203007388 */ /* 0x0005e20000000800 */
[----:B-1----:R-:W-:Y:S01]  /*00c0*/  UISETP.GE.AND UP0, UPT, UR5, 0x1, UPT ;  /* 0x000000010500788c */ /* 0x002fe2000bf06270 */
[----:B------:R-:W-:Y:S06]  /*00d0*/  BAR.SYNC.DEFER_BLOCKING 0x0 ;  /* 0x0000000000007b1d */ /* 0x000fec0000010000 */
[----:B------:R2:W1:Y:S02]  /*00e0*/  LDS R0, [R3] ;  /* 0x0000000003007984 */ /* 0x0004640000000800 */
[----:B0-----:R-:W-:Y:S05]  /*00f0*/  BRA.U !UP0, `(.L_x_0) ;  /* 0x0000000108507547 */ /* 0x001fea000b800000 */
[----:B------:R-:W-:Y:S02]  /*0100*/  UISETP.GE.U32.AND UP1, UPT, UR5, 0x4, UPT ;  /* 0x000000040500788c */ /* 0x000fe4000bf26070 */
[----:B------:R-:W-:-:S04]  /*0110*/  ULOP3.LUT UR4, UR5, 0x3, URZ, 0xc0, !UPT ;  /* 0x0000000305047892 */ /* 0x000fc8000f8ec0ff */
[----:B------:R-:W-:-:S03]  /*0120*/  UISETP.NE.AND UP0, UPT, UR4, URZ, UPT ;  /* 0x000000ff0400728c */ /* 0x000fc6000bf05270 */
[----:B------:R-:W-:Y:S08]  /*0130*/  BRA.U !UP1, `(.L_x_1) ;  /* 0x0000000109247547 */ /* 0x000ff0000b800000 */
[----:B------:R-:W-:-:S04]  /*0140*/  ULOP3.LUT UR5, UR5, 0x7ffffffc, URZ, 0xc0, !UPT ;  /* 0x7ffffffc05057892 */ /* 0x000fc8000f8ec0ff */
[----:B------:R-:W-:-:S12]  /*0150*/  UIADD3 UR5, UPT, UPT, -UR5, URZ, URZ ;  /* 0x000000ff05057290 */ /* 0x000fd8000fffe1ff */
.L_x_2:
[----:B------:R-:W-:Y:S01]  /*0160*/  UIADD3 UR5, UPT, UPT, UR5, 0x4, URZ ;  /* 0x0000000405057890 */ /* 0x000fe2000fffe0ff */
[----:B-1----:R-:W-:-:S03]  /*0170*/  FADD R0, R0, R0 ;  /* 0x0000000000007221 */ /* 0x002fc60000000000 */
[----:B------:R-:W-:Y:S01]  /*0180*/  UISETP.NE.AND UP1, UPT, UR5, URZ, UPT ;  /* 0x000000ff0500728c */ /* 0x000fe2000bf25270 */
[----:B------:R-:W-:-:S04]  /*0190*/  FADD R0, R0, R0 ;  /* 0x0000000000007221 */ /* 0x000fc80000000000 */
[----:B------:R-:W-:-:S04]  /*01a0*/  FADD R0, R0, R0 ;  /* 0x0000000000007221 */ /* 0x000fc80000000000 */
[----:B------:R-:W-:Y:S01]  /*01b0*/  FADD R0, R0, R0 ;  /* 0x0000000000007221 */ /* 0x000fe20000000000 */
[----:B------:R-:W-:Y:S06]  /*01c0*/  BRA.U UP1, `(.L_x_2) ;  /* 0xfffffffd01e47547 */ /* 0x000fec000b83ffff */
.L_x_1:
[----:B------:R-:W-:Y:S05]  /*01d0*/  BRA.U !UP0, `(.L_x_3) ;  /* 0x0000000108147547 */ /* 0x000fea000b800000 */
[----:B------:R-:W-:-:S12]  /*01e0*/  UIADD3 UR4, UPT, UPT, -UR4, URZ, URZ ;  /* 0x000000ff04047290 */ /* 0x000fd8000fffe1ff */
.L_x_4:
[----:B------:R-:W-:Y:S01]  /*01f0*/  UIADD3 UR4, UPT, UPT, UR4, 0x1, URZ ;  /* 0x0000000104047890 */ /* 0x000fe2000fffe0ff */
[----:B-1----:R-:W-:-:S03]  /*0200*/  FADD R0, R0, R0 ;  /* 0x0000000000007221 */ /* 0x002fc60000000000 */
[----:B------:R-:W-:-:S09]  /*0210*/  UISETP.NE.AND UP0, UPT, UR4, URZ, UPT ;  /* 0x000000ff0400728c */ /* 0x000fd2000bf05270 */
[----:B------:R-:W-:Y:S05]  /*0220*/  BRA.U UP0, `(.L_x_4) ;  /* 0xfffffffd00f07547 */ /* 0x000fea000b83ffff */
.L_x_3:
[----:B-1----:R0:W-:Y:S02]  /*0230*/  STS [R3], R0 ;  /* 0x0000000003007388 */ /* 0x0021e40000000800 */
.L_x_0:
[----:B------:R-:W3:Y:S08]  /*0240*/  S2UR UR4, SR_CTAID.X ;  /* 0x00000000000479c3 */ /* 0x000ef00000002500 */
[----:B------:R-:W3:Y:S08]  /*0250*/  LDC R4, c[0x0][0x360] ;  /* 0x0000d800ff047b82 */ /* 0x000ef00000000800 */
[----:B0-2---:R-:W0:Y:S01]  /*0260*/  LDC.64 R2, c[0x0][0x380] ;  /* 0x0000e000ff027b82 */ /* 0x005e220000000a00 */
[----:B---3--:R-:W-:-:S04]  /*0270*/  IMAD R5, R4, UR4, R5 ;  /* 0x0000000404057c24 */ /* 0x008fc8000f8e0205 */
[----:B0-----:R-:W-:-:S05]  /*0280*/  IMAD.WIDE.U32 R2, R5, 0x4, R2 ;  /* 0x0000000405027825 */ /* 0x001fca00078e0002 */
[----:B-1----:R-:W-:Y:S01]  /*0290*/  STG.E desc[UR6][R2.64], R0 ;  /* 0x0000000002007986 */ /* 0x002fe2000c101906 */
[----:B------:R-:W-:Y:S05]  /*02a0*/  EXIT ;  /* 0x000000000000794d */ /* 0x000fea0003800000 */
.L_x_5:
[----:B------:R-:W-:-:S00]  /*02b0*/  BRA `(.L_x_5) ;  /* 0xfffffffc00fc7947 */ /* 0x000fc0000383ffff */
[----:B------:R-:W-:-:S00]  /*02c0*/  NOP ;  /* 0x0000000000007918 */ /* 0x000fc00000000000 */
        /* <DEDUP_REMOVED lines=11> */
.L_x_6:


//--------------------- .nv.shared._Z14smem_bw_kernelPfii --------------------------
	.section	.nv.shared._Z14smem_bw_kernelPfii,"aw",@nobits
	.sectionflags	@""
	.align	16
	.zero		1024


//--------------------- .nv.shared.reserved.0     --------------------------
	.section	.nv.shared.reserved.0,"aw",@nobits
	.weak		__nv_reservedSMEM_offset_0_alias
	.size		__nv_reservedSMEM_offset_0_alias, 0, 64
	.other		__nv_reservedSMEM_offset_0_alias,@"STO_CUDA_RESERVED_SHARED STV_DEFAULT"
__nv_reservedSMEM_offset_0_alias:
	.zero		0
	.zero		64


//--------------------- .nv.constant0._Z14smem_bw_kernelPfii --------------------------
	.section	.nv.constant0._Z14smem_bw_kernelPfii,"a",@progbits
	.sectionflags	@""
	.align	4
.nv.constant0._Z14smem_bw_kernelPfii:
	.zero		912


//--------------------- SYMBOLS --------------------------

	.type		.nv.reservedSmem.offset0,@object
	.size		.nv.reservedSmem.offset0,0x4
	.type		.nv.reservedSmem.cap,@object
	.size		.nv.reservedSmem.cap,0x4
